//
// Generated by NVIDIA NVVM Compiler
//
// Compiler Build ID: CL-36424714
// Cuda compilation tools, release 13.0, V13.0.88
// Based on NVVM 20.0.0
//

.version 9.0
.target sm_100
.address_size 64

	// .globl	default_function_kernel

.visible .entry default_function_kernel(
	.param .u64 .ptr .align 1 default_function_kernel_param_0,
	.param .u64 .ptr .align 1 default_function_kernel_param_1
)
.maxntid 7
{
	.reg .b32 	%r<5>;
	.reg .b32 	%f<2>;
	.reg .b64 	%rd<9>;

	ld.param.u64 	%rd1, [default_function_kernel_param_0];
	ld.param.u64 	%rd2, [default_function_kernel_param_1];
	cvta.to.global.u64 	%rd3, %rd1;
	cvta.to.global.u64 	%rd4, %rd2;
	mov.u32 	%r1, %ctaid.x;
	mov.u32 	%r2, %tid.x;
	mad.lo.s32 	%r3, %r1, 15, %r2;
	mul.wide.u32 	%rd5, %r3, 4;
	add.s64 	%rd6, %rd4, %rd5;
	ld.global.nc.f32 	%f1, [%rd6+732];
	mad.lo.s32 	%r4, %r1, 7, %r2;
	mul.wide.u32 	%rd7, %r4, 4;
	add.s64 	%rd8, %rd3, %rd7;
	st.global.f32 	[%rd8], %f1;
	ret;

}


// ===== COMPILED SASS (sm_100) =====

	.target	sm_100

	.elftype	@"ET_EXEC"


//--------------------- .note.nv.tkinfo           --------------------------
	.section	.note.nv.tkinfo,"",@"SHT_NOTE"
	.sectionflags	@"SHF_NOTE_NV_TKINFO"
	.tkinfo
        /*0018*/ 	.word	0x00000002
        /*0030*/ 	.string	""
        /*0030*/ 	.string	"ptxas"
        /*0030*/ 	.string	"Cuda compilation tools, release 13.0, V13.0.88"
        /*0030*/ 	.string	"Build cuda_13.0.r13.0/compiler.36424714_0"
        /*0030*/ 	.string	"-arch sm_100 -m 64 "



//--------------------- .note.nv.cuinfo           --------------------------
	.section	.note.nv.cuinfo,"",@"SHT_NOTE"
	.sectionflags	@"SHF_NOTE_NV_CUINFO"
        /*0018*/ 	.short	0x0002
        /*001a*/ 	.short	0x0064
        /*001c*/ 	.short	0x0082
	.zero		2


//--------------------- .nv.info                  --------------------------
	.section	.nv.info,"",@"SHT_CUDA_INFO"
	.align	4


	//----- nvinfo : EIATTR_REGCOUNT
	.align		4
        /*0000*/ 	.byte	0x04, 0x2f
        /*0002*/ 	.short	(.L_1 - .L_0)
	.align		4
.L_0:
        /*0004*/ 	.word	index@(default_function_kernel)
        /*0008*/ 	.word	0x0000000a


	//----- nvinfo : EIATTR_FRAME_SIZE
	.align		4
.L_1:
        /*000c*/ 	.byte	0x04, 0x11
        /*000e*/ 	.short	(.L_3 - .L_2)
	.align		4
.L_2:
        /*0010*/ 	.word	index@(default_function_kernel)
        /*0014*/ 	.word	0x00000000


	//----- nvinfo : EIATTR_MIN_STACK_SIZE
	.align		4
.L_3:
        /*0018*/ 	.byte	0x04, 0x12
        /*001a*/ 	.short	(.L_5 - .L_4)
	.align		4
.L_4:
        /*001c*/ 	.word	index@(default_function_kernel)
        /*0020*/ 	.word	0x00000000
.L_5:


//--------------------- .nv.compat                --------------------------
	.section	.nv.compat,"",@"SHT_CUDA_COMPAT_INFO"
	.align	4
        /*0000*/ 	.byte	0x02, 0x09, 0x00, 0x00, 0x02, 0x02, 0x01, 0x00, 0x02, 0x05, 0x05, 0x00, 0x03, 0x07, 0x01, 0x01
        /*0010*/ 	.byte	0x02, 0x03, 0x00, 0x00, 0x02, 0x06, 0x01, 0x00, 0x04, 0x0b, 0x08, 0x00, 0x09, 0x00, 0x00, 0x00
        /*0020*/ 	.byte	0x00, 0x00, 0x00, 0x00


//--------------------- .nv.info.default_function_kernel --------------------------
	.section	.nv.info.default_function_kernel,"",@"SHT_CUDA_INFO"
	.sectionflags	@""
	.align	4


	//----- nvinfo : EIATTR_CUDA_API_VERSION
	.align		4
        /*0000*/ 	.byte	0x04, 0x37
        /*0002*/ 	.short	(.L_7 - .L_6)
.L_6:
        /*0004*/ 	.word	0x00000082


	//----- nvinfo : EIATTR_KPARAM_INFO
	.align		4
.L_7:
        /*0008*/ 	.byte	0x04, 0x17
        /*000a*/ 	.short	(.L_9 - .L_8)
.L_8:
        /*000c*/ 	.word	0x00000000
        /*0010*/ 	.short	0x0001
        /*0012*/ 	.short	0x0008
        /*0014*/ 	.byte	0x00, 0xf5, 0x21, 0x00


	//----- nvinfo : EIATTR_KPARAM_INFO
	.align		4
.L_9:
        /*0018*/ 	.byte	0x04, 0x17
        /*001a*/ 	.short	(.L_11 - .L_10)
.L_10:
        /*001c*/ 	.word	0x00000000
        /*0020*/ 	.short	0x0000
        /*0022*/ 	.short	0x0000
        /*0024*/ 	.byte	0x00, 0xf5, 0x21, 0x00


	//----- nvinfo : EIATTR_SPARSE_MMA_MASK
	.align		4
.L_11:
        /*0028*/ 	.byte	0x03, 0x50
        /*002a*/ 	.short	0x0000


	//----- nvinfo : EIATTR_MAXREG_COUNT
	.align		4
        /*002c*/ 	.byte	0x03, 0x1b
        /*002e*/ 	.short	0x00ff


	//----- nvinfo : EIATTR_MERCURY_ISA_VERSION
	.align		4
        /*0030*/ 	.byte	0x03, 0x5f
        /*0032*/ 	.short	0x0101


	//----- nvinfo : EIATTR_VRC_CTA_INIT_COUNT
	.align		4
        /*0034*/ 	.byte	0x02, 0x4a
	.zero		1
	.zero		1


	//----- nvinfo : EIATTR_EXIT_INSTR_OFFSETS
	.align		4
        /*0038*/ 	.byte	0x04, 0x1c
        /*003a*/ 	.short	(.L_13 - .L_12)


	//   ....[0]....
.L_12:
        /*003c*/ 	.word	0x000000c0


	//----- nvinfo : EIATTR_MAX_THREADS
	.align		4
.L_13:
        /*0040*/ 	.byte	0x04, 0x05
        /*0042*/ 	.short	(.L_15 - .L_14)
.L_14:
        /*0044*/ 	.word	0x00000007
        /*0048*/ 	.word	0x00000001
        /*004c*/ 	.word	0x00000001


	//----- nvinfo : EIATTR_CBANK_PARAM_SIZE
	.align		4
.L_15:
        /*0050*/ 	.byte	0x03, 0x19
        /*0052*/ 	.short	0x0010


	//----- nvinfo : EIATTR_PARAM_CBANK
	.align		4
        /*0054*/ 	.byte	0x04, 0x0a
        /*0056*/ 	.short	(.L_17 - .L_16)
	.align		4
.L_16:
        /*0058*/ 	.word	index@(.nv.constant0.default_function_kernel)
        /*005c*/ 	.short	0x0380
        /*005e*/ 	.short	0x0010


	//----- nvinfo : EIATTR_SW_WAR
	.align		4
.L_17:
        /*0060*/ 	.byte	0x04, 0x36
        /*0062*/ 	.short	(.L_19 - .L_18)
.L_18:
        /*0064*/ 	.word	0x00000008
.L_19:


//--------------------- .nv.callgraph             --------------------------
	.section	.nv.callgraph,"",@"SHT_CUDA_CALLGRAPH"
	.align	4
	.sectionentsize	8
	.align		4
        /*0000*/ 	.word	0x00000000
	.align		4
        /*0004*/ 	.word	0xffffffff
	.align		4
        /*0008*/ 	.word	0x00000000
	.align		4
        /*000c*/ 	.word	0xfffffffe
	.align		4
        /*0010*/ 	.word	0x00000000
	.align		4
        /*0014*/ 	.word	0xfffffffd
	.align		4
        /*0018*/ 	.word	0x00000000
	.align		4
        /*001c*/ 	.word	0xfffffffc


//--------------------- .text.default_function_kernel --------------------------
	.section	.text.default_function_kernel,"ax",@progbits
	.align	128
        .global         default_function_kernel
        .type           default_function_kernel,@function
        .size           default_function_kernel,(.L_x_1 - default_function_kernel)
        .other          default_function_kernel,@"STO_CUDA_ENTRY STV_DEFAULT"
default_function_kernel:
.text.default_function_kernel:
[----:B------:R-:W-:Y:S01]  /*0000*/  LDC R1, c[0x0][0x37c] ;  /* 0x0000df00ff017b82 */ /* 0x000fe20000000800 */
[----:B------:R-:W0:Y:S07]  /*0010*/  S2R R7, SR_CTAID.X ;  /* 0x0000000000077919 */ /* 0x000e2e0000002500 */
[----:B------:R-:W1:Y:S01]  /*0020*/  LDC.64 R2, c[0x0][0x388] ;  /* 0x0000e200ff027b82 */ /* 0x000e620000000a00 */
[----:B------:R-:W2:Y:S01]  /*0030*/  LDCU.64 UR4, c[0x0][0x358] ;  /* 0x00006b00ff0477ac */ /* 0x000ea20008000a00 */
[----:B------:R-:W0:Y:S02]  /*0040*/  S2R R0, SR_TID.X ;  /* 0x0000000000007919 */ /* 0x000e240000002100 */
[----:B0-----:R-:W-:-:S04]  /*0050*/  IMAD R5, R7, 0xf, R0 ;  /* 0x0000000f07057824 */ /* 0x001fc800078e0200 */
[----:B-1----:R-:W-:Y:S02]  /*0060*/  IMAD.WIDE.U32 R2, R5, 0x4, R2 ;  /* 0x0000000405027825 */ /* 0x002fe400078e0002 */
[----:B------:R-:W0:Y:S04]  /*0070*/  LDC.64 R4, c[0x0][0x380] ;  /* 0x0000e000ff047b82 */ /* 0x000e280000000a00 */
[----:B--2---:R-:W2:Y:S01]  /*0080*/  LDG.E.CONSTANT R3, desc[UR4][R2.64+0x2dc] ;  /* 0x0002dc0402037981 */ /* 0x004ea2000c1e9900 */
[----:B------:R-:W-:-:S04]  /*0090*/  IMAD R7, R7, 0x7, R0 ;  /* 0x0000000707077824 */ /* 0x000fc800078e0200 */
[----:B0-----:R-:W-:-:S05]  /*00a0*/  IMAD.WIDE.U32 R4, R7, 0x4, R4 ;  /* 0x0000000407047825 */ /* 0x001fca00078e0004 */
[----:B--2---:R-:W-:Y:S01]  /*00b0*/  STG.E desc[UR4][R4.64], R3 ;  /* 0x0000000304007986 */ /* 0x004fe2000c101904 */
[----:B------:R-:W-:Y:S05]  /*00c0*/  EXIT ;  /* 0x000000000000794d */ /* 0x000fea0003800000 */
.L_x_0:
[----:B------:R-:W-:-:S00]  /*00d0*/  BRA `(.L_x_0) ;  /* 0xfffffffc00fc7947 */ /* 0x000fc0000383ffff */
[----:B------:R-:W-:-:S00]  /*00e0*/  NOP ;  /* 0x0000000000007918 */ /* 0x000fc00000000000 */
        /* <DEDUP_REMOVED lines=9> */
.L_x_1:


//--------------------- .nv.shared.reserved.0     --------------------------
	.section	.nv.shared.reserved.0,"aw",@nobits
	.weak		__nv_reservedSMEM_offset_0_alias
	.size		__nv_reservedSMEM_offset_0_alias, 0, 64
	.other		__nv_reservedSMEM_offset_0_alias,@"STO_CUDA_RESERVED_SHARED STV_DEFAULT"
__nv_reservedSMEM_offset_0_alias:
	.zero		0
	.zero		64


//--------------------- .nv.constant0.default_function_kernel --------------------------
	.section	.nv.constant0.default_function_kernel,"a",@progbits
	.sectionflags	@""
	.align	4
.nv.constant0.default_function_kernel:
	.zero		912


//--------------------- SYMBOLS --------------------------

	.type		.nv.reservedSmem.offset0,@object
	.size		.nv.reservedSmem.offset0,0x4
